	.headerflags	@"EF_CUDA_TEXMODE_UNIFIED EF_CUDA_64BIT_ADDRESS EF_CUDA_ACCELERATORS EF_CUDA_SM90 EF_CUDA_VIRTUAL_SM(EF_CUDA_SM90)"
	.elftype	@"ET_EXEC"


//--------------------- .nv.info                  --------------------------
	.section	.nv.info,"",@"SHT_CUDA_INFO"
	.align	4


	//----- nvinfo : EIATTR_REGCOUNT
	.align		4
        /*0000*/ 	.byte	0x04, 0x2f
        /*0002*/ 	.short	(.L_1 - .L_0)
	.align		4
.L_0:
        /*0004*/ 	.word	index@(triton_poi_fused_addmm_sigmoid_1)
        /*0008*/ 	.word	0x0000000c


	//----- nvinfo : EIATTR_MIN_STACK_SIZE
	.align		4
.L_1:
        /*000c*/ 	.byte	0x04, 0x12
        /*000e*/ 	.short	(.L_3 - .L_2)
	.align		4
.L_2:
        /*0010*/ 	.word	index@(triton_poi_fused_addmm_sigmoid_1)
        /*0014*/ 	.word	0x00000000


	//----- nvinfo : EIATTR_FRAME_SIZE
	.align		4
.L_3:
        /*0018*/ 	.byte	0x04, 0x11
        /*001a*/ 	.short	(.L_5 - .L_4)
	.align		4
.L_4:
        /*001c*/ 	.word	index@(triton_poi_fused_addmm_sigmoid_1)
        /*0020*/ 	.word	0x00000000


	//----- nvinfo : EIATTR_MIN_STACK_SIZE
	.align		4
.L_5:
        /*0024*/ 	.byte	0x04, 0x12
        /*0026*/ 	.short	(.L_7 - .L_6)
	.align		4
.L_6:
        /*0028*/ 	.word	index@(triton_poi_fused_addmm_sigmoid_1)
        /*002c*/ 	.word	0x00000000
.L_7:


//--------------------- .nv.info.triton_poi_fused_addmm_sigmoid_1 --------------------------
	.section	.nv.info.triton_poi_fused_addmm_sigmoid_1,"",@"SHT_CUDA_INFO"
	.sectionflags	@""
	.align	4


	//----- nvinfo : EIATTR_CUDA_API_VERSION
	.align		4
        /*0000*/ 	.byte	0x04, 0x37
        /*0002*/ 	.short	(.L_9 - .L_8)
.L_8:
        /*0004*/ 	.word	0x0000007c


	//----- nvinfo : EIATTR_KPARAM_INFO
	.align		4
.L_9:
        /*0008*/ 	.byte	0x04, 0x17
        /*000a*/ 	.short	(.L_11 - .L_10)
.L_10:
        /*000c*/ 	.word	0x00000000
        /*0010*/ 	.short	0x0002
        /*0012*/ 	.short	0x0010
        /*0014*/ 	.byte	0x00, 0xf0, 0x11, 0x00


	//----- nvinfo : EIATTR_KPARAM_INFO
	.align		4
.L_11:
        /*0018*/ 	.byte	0x04, 0x17
        /*001a*/ 	.short	(.L_13 - .L_12)
.L_12:
        /*001c*/ 	.word	0x00000000
        /*0020*/ 	.short	0x0001
        /*0022*/ 	.short	0x0008
        /*0024*/ 	.byte	0x00, 0xf4, 0x21, 0x00


	//----- nvinfo : EIATTR_KPARAM_INFO
	.align		4
.L_13:
        /*0028*/ 	.byte	0x04, 0x17
        /*002a*/ 	.short	(.L_15 - .L_14)
.L_14:
        /*002c*/ 	.word	0x00000000
        /*0030*/ 	.short	0x0000
        /*0032*/ 	.short	0x0000
        /*0034*/ 	.byte	0x00, 0xf4, 0x21, 0x00


	//----- nvinfo : EIATTR_SPARSE_MMA_MASK
	.align		4
.L_15:
        /*0038*/ 	.byte	0x03, 0x50
        /*003a*/ 	.short	0x0000


	//----- nvinfo : EIATTR_MAXREG_COUNT
	.align		4
        /*003c*/ 	.byte	0x03, 0x1b
        /*003e*/ 	.short	0x00ff


	//----- nvinfo : EIATTR_EXIT_INSTR_OFFSETS
	.align		4
        /*0040*/ 	.byte	0x04, 0x1c
        /*0042*/ 	.short	(.L_17 - .L_16)


	//   ....[0]....
.L_16:
        /*0044*/ 	.word	0x00000240


	//   ....[1]....
        /*0048*/ 	.word	0x00000260


	//----- nvinfo : EIATTR_REQNTID
	.align		4
.L_17:
        /*004c*/ 	.byte	0x04, 0x10
        /*004e*/ 	.short	(.L_19 - .L_18)
.L_18:
        /*0050*/ 	.word	0x00000020
        /*0054*/ 	.word	0x00000001
        /*0058*/ 	.word	0x00000001


	//----- nvinfo : EIATTR_CBANK_PARAM_SIZE
	.align		4
.L_19:
        /*005c*/ 	.byte	0x03, 0x19
        /*005e*/ 	.short	0x0014


	//----- nvinfo : EIATTR_PARAM_CBANK
	.align		4
        /*0060*/ 	.byte	0x04, 0x0a
        /*0062*/ 	.short	(.L_21 - .L_20)
	.align		4
.L_20:
        /*0064*/ 	.word	index@(.nv.constant0.triton_poi_fused_addmm_sigmoid_1)
        /*0068*/ 	.short	0x0210
        /*006a*/ 	.short	0x0014


	//----- nvinfo : EIATTR_SW_WAR
	.align		4
.L_21:
        /*006c*/ 	.byte	0x04, 0x36
        /*006e*/ 	.short	(.L_23 - .L_22)
.L_22:
        /*0070*/ 	.word	0x00000008
.L_23:


//--------------------- .nv.callgraph             --------------------------
	.section	.nv.callgraph,"",@"SHT_CUDA_CALLGRAPH"
	.align	4
	.sectionentsize	8
	.align		4
        /*0000*/ 	.word	0x00000000
	.align		4
        /*0004*/ 	.word	0xffffffff
	.align		4
        /*0008*/ 	.word	0x00000000
	.align		4
        /*000c*/ 	.word	0xfffffffe
	.align		4
        /*0010*/ 	.word	0x00000000
	.align		4
        /*0014*/ 	.word	0xfffffffd
	.align		4
        /*0018*/ 	.word	0x00000000
	.align		4
        /*001c*/ 	.word	0xfffffffc


//--------------------- .text.triton_poi_fused_addmm_sigmoid_1 --------------------------
	.section	.text.triton_poi_fused_addmm_sigmoid_1,"ax",@progbits
	.align	128
        .global         triton_poi_fused_addmm_sigmoid_1
        .type           triton_poi_fused_addmm_sigmoid_1,@function
        .size           triton_poi_fused_addmm_sigmoid_1,(.L_x_1 - triton_poi_fused_addmm_sigmoid_1)
        .other          triton_poi_fused_addmm_sigmoid_1,@"STO_CUDA_ENTRY STV_DEFAULT"
triton_poi_fused_addmm_sigmoid_1:
.text.triton_poi_fused_addmm_sigmoid_1:
[----:B------:R-:W0:Y:S02]  /*0000*/  LDC R1, c[0x0][0x28] ;  /* 0x00000a00ff017b82 */ /* 0x000e240000000800 */
[----:B------:R-:W1:Y:S01]  /*0010*/  S2R R8, SR_TID.X ;  /* 0x0000000000087919 */ /* 0x000e620000002100 */
[----:B------:R-:W2:Y:S01]  /*0020*/  LDC.64 R4, c[0x0][0x218] ;  /* 0x00008600ff047b82 */ /* 0x000ea20000000a00 */
[----:B------:R-:W-:Y:S01]  /*0030*/  ULDC.64 UR4, c[0x0][0x208] ;  /* 0x0000820000047ab9 */ /* 0x000fe20000000a00 */
[----:B------:R-:W3:Y:S06]  /*0040*/  S2R R7, SR_CTAID.X ;  /* 0x0000000000077919 */ /* 0x000eec0000002500 */
[----:B------:R-:W4:Y:S01]  /*0050*/  LDC.64 R2, c[0x0][0x210] ;  /* 0x00008400ff027b82 */ /* 0x000f220000000a00 */
[----:B-1----:R-:W-:-:S02]  /*0060*/  LOP3.LUT R0, R8, 0xf, RZ, 0xc0, !PT ;  /* 0x0000000f08007812 */ /* 0x002fc400078ec0ff */
[----:B---3--:R-:W-:-:S03]  /*0070*/  SHF.R.S32.HI R6, RZ, 0x1b, R7 ;  /* 0x0000001bff067819 */ /* 0x008fc60000011407 */
[----:B------:R-:W-:Y:S01]  /*0080*/  IMAD R7, R7, 0x10, R0 ;  /* 0x0000001007077824 */ /* 0x000fe200078e0200 */
[----:B------:R-:W-:-:S03]  /*0090*/  SGXT R0, R6, 0x1 ;  /* 0x000000010600781a */ /* 0x000fc60000000200 */
[C---:B----4-:R-:W-:Y:S01]  /*00a0*/  IMAD.WIDE R2, R7.reuse, 0x4, R2 ;  /* 0x0000000407027825 */ /* 0x050fe200078e0202 */
[----:B------:R-:W-:Y:S02]  /*00b0*/  ISETP.GE.AND P0, PT, R7, 0x10, PT ;  /* 0x000000100700780c */ /* 0x000fe40003f06270 */
[----:B------:R-:W-:-:S04]  /*00c0*/  LEA.HI R0, R0, R7, RZ, 0x2 ;  /* 0x0000000700007211 */ /* 0x000fc800078f10ff */
[----:B------:R-:W-:-:S04]  /*00d0*/  LOP3.LUT R0, R0, 0xfffffffc, RZ, 0xc0, !PT ;  /* 0xfffffffc00007812 */ /* 0x000fc800078ec0ff */
[----:B------:R-:W-:Y:S01]  /*00e0*/  IADD3 R9, R7, -R0, RZ ;  /* 0x8000000007097210 */ /* 0x000fe20007ffe0ff */
[----:B------:R-:W-:-:S04]  /*00f0*/  IMAD.MOV.U32 R0, RZ, RZ, RZ ;  /* 0x000000ffff007224 */ /* 0x000fc800078e00ff */
[----:B--2---:R-:W-:Y:S01]  /*0100*/  IMAD.WIDE R4, R9, 0x4, R4 ;  /* 0x0000000409047825 */ /* 0x004fe200078e0204 */
[----:B------:R-:W-:Y:S01]  /*0110*/  HFMA2.MMA R9, -RZ, RZ, 0, 0 ;  /* 0x00000000ff097435 */ /* 0x000fe200000001ff */
[----:B------:R-:W2:Y:S09]  /*0120*/  @!P0 LDG.E R0, desc[UR4][R2.64] ;  /* 0x0000000402008981 */ /* 0x000eb2000c1e1900 */
[----:B------:R1:W2:Y:S02]  /*0130*/  @!P0 LDG.E.EL R9, desc[UR4][R4.64] ;  /* 0x0000000404098981 */ /* 0x0002a4000c2e1900 */
[----:B-1----:R-:W-:-:S02]  /*0140*/  IMAD.MOV.U32 R5, RZ, RZ, 0x3e800000 ;  /* 0x3e800000ff057424 */ /* 0x002fc400078e00ff */
[----:B--2---:R-:W-:-:S04]  /*0150*/  FADD R0, R9, R0 ;  /* 0x0000000009007221 */ /* 0x004fc80000000000 */
[----:B------:R-:W-:-:S04]  /*0160*/  FADD R0, RZ, -R0 ;  /* 0x80000000ff007221 */ /* 0x000fc80000000000 */
[----:B------:R-:W-:-:S05]  /*0170*/  FMUL R0, R0, 1.4426950216293334961 ;  /* 0x3fb8aa3b00007820 */ /* 0x000fca0000400000 */
[----:B------:R-:W-:-:S13]  /*0180*/  FSETP.GEU.AND P0, PT, R0, -126, PT ;  /* 0xc2fc00000000780b */ /* 0x000fda0003f0e000 */
[----:B------:R-:W-:-:S04]  /*0190*/  @!P0 FMUL R0, R0, 0.5 ;  /* 0x3f00000000008820 */ /* 0x000fc80000400000 */
[----:B------:R-:W1:Y:S02]  /*01a0*/  MUFU.EX2 R6, R0 ;  /* 0x0000000000067308 */ /* 0x000e640000000800 */
[----:B-1----:R-:W-:Y:S01]  /*01b0*/  @!P0 FMUL R6, R6, R6 ;  /* 0x0000000606068220 */ /* 0x002fe20000400000 */
[----:B------:R-:W-:-:S03]  /*01c0*/  LOP3.LUT P0, RZ, R8, 0x10, RZ, 0xc0, !PT ;  /* 0x0000001008ff7812 */ /* 0x000fc6000780c0ff */
[----:B------:R-:W-:Y:S01]  /*01d0*/  FADD R6, R6, 1 ;  /* 0x3f80000006067421 */ /* 0x000fe20000000000 */
[----:B------:R-:W-:-:S04]  /*01e0*/  ISETP.LT.AND P0, PT, R7, 0x10, !P0 ;  /* 0x000000100700780c */ /* 0x000fc80004701270 */
[----:B------:R-:W-:-:S04]  /*01f0*/  FSETP.GT.AND P1, PT, R6, 8.50705917302346158658e+37, PT ;  /* 0x7e8000000600780b */ /* 0x000fc80003f24000 */
[----:B------:R-:W-:-:S09]  /*0200*/  FSEL R5, R5, 1, P1 ;  /* 0x3f80000005057808 */ /* 0x000fd20000800000 */
[----:B------:R-:W-:-:S06]  /*0210*/  @P1 FMUL R6, R6, 0.25 ;  /* 0x3e80000006061820 */ /* 0x000fcc0000400000 */
[----:B------:R-:W1:Y:S02]  /*0220*/  MUFU.RCP R6, R6 ;  /* 0x0000000600067308 */ /* 0x000e640000001000 */
[----:B-1----:R-:W-:Y:S01]  /*0230*/  FMUL R5, R6, R5 ;  /* 0x0000000506057220 */ /* 0x002fe20000400000 */
[----:B------:R-:W-:Y:S06]  /*0240*/  @!P0 EXIT ;  /* 0x000000000000894d */ /* 0x000fec0003800000 */
[----:B------:R-:W-:Y:S01]  /*0250*/  STG.E desc[UR4][R2.64], R5 ;  /* 0x0000000502007986 */ /* 0x000fe2000c101904 */
[----:B------:R-:W-:Y:S05]  /*0260*/  EXIT ;  /* 0x000000000000794d */ /* 0x000fea0003800000 */
.L_x_0:
[----:B------:R-:W-:-:S00]  /*0270*/  BRA `(.L_x_0) ;  /* 0xfffffffc00fc7947 */ /* 0x000fc0000383ffff */
[----:B------:R-:W-:-:S00]  /*0280*/  NOP ;  /* 0x0000000000007918 */ /* 0x000fc00000000000 */
[----:B------:R-:W-:-:S00]  /*0290*/  NOP ;  /* 0x0000000000007918 */ /* 0x000fc00000000000 */
[----:B------:R-:W-:-:S00]  /*02a0*/  NOP ;  /* 0x0000000000007918 */ /* 0x000fc00000000000 */
[----:B------:R-:W-:-:S00]  /*02b0*/  NOP ;  /* 0x0000000000007918 */ /* 0x000fc00000000000 */
[----:B------:R-:W-:-:S00]  /*02c0*/  NOP ;  /* 0x0000000000007918 */ /* 0x000fc00000000000 */
[----:B------:R-:W-:-:S00]  /*02d0*/  NOP ;  /* 0x0000000000007918 */ /* 0x000fc00000000000 */
[----:B------:R-:W-:-:S00]  /*02e0*/  NOP ;  /* 0x0000000000007918 */ /* 0x000fc00000000000 */
[----:B------:R-:W-:-:S00]  /*02f0*/  NOP ;  /* 0x0000000000007918 */ /* 0x000fc00000000000 */
.L_x_1:


//--------------------- .nv.constant0.triton_poi_fused_addmm_sigmoid_1 --------------------------
	.section	.nv.constant0.triton_poi_fused_addmm_sigmoid_1,"a",@progbits
	.sectionflags	@""
	.align	4
.nv.constant0.triton_poi_fused_addmm_sigmoid_1:
	.zero		548
